	.headerflags	@"EF_CUDA_TEXMODE_UNIFIED EF_CUDA_64BIT_ADDRESS EF_CUDA_ACCELERATORS EF_CUDA_SM90 EF_CUDA_VIRTUAL_SM(EF_CUDA_SM90)"
	.elftype	@"ET_EXEC"


//--------------------- .nv.info                  --------------------------
	.section	.nv.info,"",@"SHT_CUDA_INFO"
	.align	4


	//----- nvinfo : EIATTR_REGCOUNT
	.align		4
        /*0000*/ 	.byte	0x04, 0x2f
        /*0002*/ 	.short	(.L_3 - .L_2)
	.align		4
.L_2:
        /*0004*/ 	.word	index@(triton_poi_fused__native_batch_norm_legit_no_training_relu_11)
        /*0008*/ 	.word	0x00000012


	//----- nvinfo : EIATTR_MIN_STACK_SIZE
	.align		4
.L_3:
        /*000c*/ 	.byte	0x04, 0x12
        /*000e*/ 	.short	(.L_5 - .L_4)
	.align		4
.L_4:
        /*0010*/ 	.word	index@(triton_poi_fused__native_batch_norm_legit_no_training_relu_11)
        /*0014*/ 	.word	0x00000000


	//----- nvinfo : EIATTR_FRAME_SIZE
	.align		4
.L_5:
        /*0018*/ 	.byte	0x04, 0x11
        /*001a*/ 	.short	(.L_7 - .L_6)
	.align		4
.L_6:
        /*001c*/ 	.word	index@(triton_poi_fused__native_batch_norm_legit_no_training_relu_11)
        /*0020*/ 	.word	0x00000000


	//----- nvinfo : EIATTR_MIN_STACK_SIZE
	.align		4
.L_7:
        /*0024*/ 	.byte	0x04, 0x12
        /*0026*/ 	.short	(.L_9 - .L_8)
	.align		4
.L_8:
        /*0028*/ 	.word	index@(triton_poi_fused__native_batch_norm_legit_no_training_relu_11)
        /*002c*/ 	.word	0x00000000
.L_9:


//--------------------- .nv.info.triton_poi_fused__native_batch_norm_legit_no_training_relu_11 --------------------------
	.section	.nv.info.triton_poi_fused__native_batch_norm_legit_no_training_relu_11,"",@"SHT_CUDA_INFO"
	.sectionflags	@""
	.align	4


	//----- nvinfo : EIATTR_CUDA_API_VERSION
	.align		4
        /*0000*/ 	.byte	0x04, 0x37
        /*0002*/ 	.short	(.L_11 - .L_10)
.L_10:
        /*0004*/ 	.word	0x0000007c


	//----- nvinfo : EIATTR_KPARAM_INFO
	.align		4
.L_11:
        /*0008*/ 	.byte	0x04, 0x17
        /*000a*/ 	.short	(.L_13 - .L_12)
.L_12:
        /*000c*/ 	.word	0x00000000
        /*0010*/ 	.short	0x0006
        /*0012*/ 	.short	0x0030
        /*0014*/ 	.byte	0x00, 0xf0, 0x11, 0x00


	//----- nvinfo : EIATTR_KPARAM_INFO
	.align		4
.L_13:
        /*0018*/ 	.byte	0x04, 0x17
        /*001a*/ 	.short	(.L_15 - .L_14)
.L_14:
        /*001c*/ 	.word	0x00000000
        /*0020*/ 	.short	0x0005
        /*0022*/ 	.short	0x0028
        /*0024*/ 	.byte	0x00, 0xf4, 0x21, 0x00


	//----- nvinfo : EIATTR_KPARAM_INFO
	.align		4
.L_15:
        /*0028*/ 	.byte	0x04, 0x17
        /*002a*/ 	.short	(.L_17 - .L_16)
.L_16:
        /*002c*/ 	.word	0x00000000
        /*0030*/ 	.short	0x0004
        /*0032*/ 	.short	0x0020
        /*0034*/ 	.byte	0x00, 0xf4, 0x21, 0x00


	//----- nvinfo : EIATTR_KPARAM_INFO
	.align		4
.L_17:
        /*0038*/ 	.byte	0x04, 0x17
        /*003a*/ 	.short	(.L_19 - .L_18)
.L_18:
        /*003c*/ 	.word	0x00000000
        /*0040*/ 	.short	0x0003
        /*0042*/ 	.short	0x0018
        /*0044*/ 	.byte	0x00, 0xf4, 0x21, 0x00


	//----- nvinfo : EIATTR_KPARAM_INFO
	.align		4
.L_19:
        /*0048*/ 	.byte	0x04, 0x17
        /*004a*/ 	.short	(.L_21 - .L_20)
.L_20:
        /*004c*/ 	.word	0x00000000
        /*0050*/ 	.short	0x0002
        /*0052*/ 	.short	0x0010
        /*0054*/ 	.byte	0x00, 0xf4, 0x21, 0x00


	//----- nvinfo : EIATTR_KPARAM_INFO
	.align		4
.L_21:
        /*0058*/ 	.byte	0x04, 0x17
        /*005a*/ 	.short	(.L_23 - .L_22)
.L_22:
        /*005c*/ 	.word	0x00000000
        /*0060*/ 	.short	0x0001
        /*0062*/ 	.short	0x0008
        /*0064*/ 	.byte	0x00, 0xf4, 0x21, 0x00


	//----- nvinfo : EIATTR_KPARAM_INFO
	.align		4
.L_23:
        /*0068*/ 	.byte	0x04, 0x17
        /*006a*/ 	.short	(.L_25 - .L_24)
.L_24:
        /*006c*/ 	.word	0x00000000
        /*0070*/ 	.short	0x0000
        /*0072*/ 	.short	0x0000
        /*0074*/ 	.byte	0x00, 0xf4, 0x21, 0x00


	//----- nvinfo : EIATTR_SPARSE_MMA_MASK
	.align		4
.L_25:
        /*0078*/ 	.byte	0x03, 0x50
        /*007a*/ 	.short	0x0000


	//----- nvinfo : EIATTR_MAXREG_COUNT
	.align		4
        /*007c*/ 	.byte	0x03, 0x1b
        /*007e*/ 	.short	0x00ff


	//----- nvinfo : EIATTR_EXIT_INSTR_OFFSETS
	.align		4
        /*0080*/ 	.byte	0x04, 0x1c
        /*0082*/ 	.short	(.L_27 - .L_26)


	//   ....[0]....
.L_26:
        /*0084*/ 	.word	0x000003c0


	//----- nvinfo : EIATTR_REQNTID
	.align		4
.L_27:
        /*0088*/ 	.byte	0x04, 0x10
        /*008a*/ 	.short	(.L_29 - .L_28)
.L_28:
        /*008c*/ 	.word	0x00000100
        /*0090*/ 	.word	0x00000001
        /*0094*/ 	.word	0x00000001


	//----- nvinfo : EIATTR_CBANK_PARAM_SIZE
	.align		4
.L_29:
        /*0098*/ 	.byte	0x03, 0x19
        /*009a*/ 	.short	0x0034


	//----- nvinfo : EIATTR_PARAM_CBANK
	.align		4
        /*009c*/ 	.byte	0x04, 0x0a
        /*009e*/ 	.short	(.L_31 - .L_30)
	.align		4
.L_30:
        /*00a0*/ 	.word	index@(.nv.constant0.triton_poi_fused__native_batch_norm_legit_no_training_relu_11)
        /*00a4*/ 	.short	0x0210
        /*00a6*/ 	.short	0x0034


	//----- nvinfo : EIATTR_SW_WAR
	.align		4
.L_31:
        /*00a8*/ 	.byte	0x04, 0x36
        /*00aa*/ 	.short	(.L_33 - .L_32)
.L_32:
        /*00ac*/ 	.word	0x00000008
.L_33:


//--------------------- .nv.callgraph             --------------------------
	.section	.nv.callgraph,"",@"SHT_CUDA_CALLGRAPH"
	.align	4
	.sectionentsize	8
	.align		4
        /*0000*/ 	.word	0x00000000
	.align		4
        /*0004*/ 	.word	0xffffffff
	.align		4
        /*0008*/ 	.word	0x00000000
	.align		4
        /*000c*/ 	.word	0xfffffffe
	.align		4
        /*0010*/ 	.word	0x00000000
	.align		4
        /*0014*/ 	.word	0xfffffffd
	.align		4
        /*0018*/ 	.word	0x00000000
	.align		4
        /*001c*/ 	.word	0xfffffffc


//--------------------- .nv.constant4             --------------------------
	.section	.nv.constant4,"a",@progbits
	.align	8
	.align		8
.nv.constant4:
        /*0000*/ 	.dword	_$_str
	.align		8
        /*0008*/ 	.dword	_$_str_$_2


//--------------------- .text.triton_poi_fused__native_batch_norm_legit_no_training_relu_11 --------------------------
	.section	.text.triton_poi_fused__native_batch_norm_legit_no_training_relu_11,"ax",@progbits
	.align	128
        .global         triton_poi_fused__native_batch_norm_legit_no_training_relu_11
        .type           triton_poi_fused__native_batch_norm_legit_no_training_relu_11,@function
        .size           triton_poi_fused__native_batch_norm_legit_no_training_relu_11,(.L_x_1 - triton_poi_fused__native_batch_norm_legit_no_training_relu_11)
        .other          triton_poi_fused__native_batch_norm_legit_no_training_relu_11,@"STO_CUDA_ENTRY STV_DEFAULT"
triton_poi_fused__native_batch_norm_legit_no_training_relu_11:
.text.triton_poi_fused__native_batch_norm_legit_no_training_relu_11:
[----:B------:R-:W-:Y:S01]  /*0000*/  LDC R1, c[0x0][0x28] ;  /* 0x00000a00ff017b82 */ /* 0x000fe20000000800 */
[----:B------:R-:W1:Y:S07]  /*0010*/  S2R R0, SR_TID.X ;  /* 0x0000000000007919 */ /* 0x000e6e0000002100 */
[----:B------:R-:W2:Y:S01]  /*0020*/  LDC.64 R2, c[0x0][0x220] ;  /* 0x00008800ff027b82 */ /* 0x000ea20000000a00 */
[----:B------:R-:W-:Y:S01]  /*0030*/  ULDC.64 UR4, c[0x0][0x208] ;  /* 0x0000820000047ab9 */ /* 0x000fe20000000a00 */
[----:B------:R-:W3:Y:S06]  /*0040*/  S2R R5, SR_CTAID.X ;  /* 0x0000000000057919 */ /* 0x000eec0000002500 */
[----:B------:R-:W4:Y:S08]  /*0050*/  LDC.64 R6, c[0x0][0x218] ;  /* 0x00008600ff067b82 */ /* 0x000f300000000a00 */
[----:B------:R-:W5:Y:S08]  /*0060*/  LDC.64 R8, c[0x0][0x228] ;  /* 0x00008a00ff087b82 */ /* 0x000f700000000a00 */
[----:B------:R-:W5:Y:S01]  /*0070*/  LDC.64 R10, c[0x0][0x230] ;  /* 0x00008c00ff0a7b82 */ /* 0x000f620000000a00 */
[----:B-1----:R-:W-:-:S04]  /*0080*/  SHF.L.U32 R0, R0, 0x1, RZ ;  /* 0x0000000100007819 */ /* 0x002fc800000006ff */
[----:B------:R-:W-:-:S04]  /*0090*/  LOP3.LUT R0, R0, 0x1fe, RZ, 0xc0, !PT ;  /* 0x000001fe00007812 */ /* 0x000fc800078ec0ff */
[----:B---3--:R-:W-:-:S05]  /*00a0*/  LEA R0, R5, R0, 0x9 ;  /* 0x0000000005007211 */ /* 0x008fca00078e48ff */
[----:B------:R-:W-:-:S05]  /*00b0*/  IMAD.HI R4, R0, 0x2aaaaaab, RZ ;  /* 0x2aaaaaab00047827 */ /* 0x000fca00078e02ff */
[----:B------:R-:W-:-:S04]  /*00c0*/  SHF.R.U32.HI R5, RZ, 0x1f, R4 ;  /* 0x0000001fff057819 */ /* 0x000fc80000011604 */
[----:B------:R-:W-:-:S05]  /*00d0*/  LEA.HI R5, R4, R5, RZ, 0x1b ;  /* 0x0000000504057211 */ /* 0x000fca00078fd8ff */
[----:B------:R-:W-:Y:S02]  /*00e0*/  IMAD R13, R5, -0xc0, R0 ;  /* 0xffffff40050d7824 */ /* 0x000fe400078e0200 */
[----:B------:R-:W1:Y:S02]  /*00f0*/  LDC.64 R4, c[0x0][0x210] ;  /* 0x00008400ff047b82 */ /* 0x000e640000000a00 */
[----:B--2---:R-:W-:-:S06]  /*0100*/  IMAD.WIDE R2, R13, 0x4, R2 ;  /* 0x000000040d027825 */ /* 0x004fcc00078e0202 */
[----:B------:R-:W2:Y:S01]  /*0110*/  LDG.E.EL.64 R2, desc[UR4][R2.64] ;  /* 0x0000000402027981 */ /* 0x000ea2000c2e1b00 */
[----:B----4-:R-:W-:-:S04]  /*0120*/  IMAD.WIDE R6, R13, 0x4, R6 ;  /* 0x000000040d067825 */ /* 0x010fc800078e0206 */
[C---:B-----5:R-:W-:Y:S02]  /*0130*/  IMAD.WIDE R8, R13.reuse, 0x4, R8 ;  /* 0x000000040d087825 */ /* 0x060fe400078e0208 */
[----:B------:R-:W3:Y:S02]  /*0140*/  LDG.E.EL.64 R6, desc[UR4][R6.64] ;  /* 0x0000000406067981 */ /* 0x000ee4000c2e1b00 */
[----:B0-----:R-:W-:Y:S02]  /*0150*/  IMAD.WIDE R10, R13, 0x4, R10 ;  /* 0x000000040d0a7825 */ /* 0x001fe400078e020a */
[----:B------:R-:W4:Y:S04]  /*0160*/  LDG.E.EL.64 R8, desc[UR4][R8.64] ;  /* 0x0000000408087981 */ /* 0x000f28000c2e1b00 */
[----:B------:R-:W4:Y:S01]  /*0170*/  LDG.E.EL.64 R10, desc[UR4][R10.64] ;  /* 0x000000040a0a7981 */ /* 0x000f22000c2e1b00 */
[----:B-1----:R-:W-:-:S06]  /*0180*/  IMAD.WIDE R4, R0, 0x4, R4 ;  /* 0x0000000400047825 */ /* 0x002fcc00078e0204 */
[----:B------:R-:W3:Y:S01]  /*0190*/  LDG.E.64 R4, desc[UR4][R4.64] ;  /* 0x0000000404047981 */ /* 0x000ee2000c1e1b00 */
[----:B------:R-:W-:Y:S01]  /*01a0*/  HFMA2.MMA R14, -RZ, RZ, 1.625, 0 ;  /* 0x3e800000ff0e7435 */ /* 0x000fe200000001ff */
[----:B--2---:R-:W-:Y:S01]  /*01b0*/  FADD R2, R2, 9.9999997473787516356e-06 ;  /* 0x3727c5ac02027421 */ /* 0x004fe20000000000 */
[----:B------:R-:W-:-:S03]  /*01c0*/  FADD R3, R3, 9.9999997473787516356e-06 ;  /* 0x3727c5ac03037421 */ /* 0x000fc60000000000 */
[----:B------:R-:W0:Y:S08]  /*01d0*/  MUFU.SQRT R12, R2 ;  /* 0x00000002000c7308 */ /* 0x000e300000002000 */
[----:B------:R1:W2:Y:S01]  /*01e0*/  MUFU.SQRT R13, R3 ;  /* 0x00000003000d7308 */ /* 0x0002a20000002000 */
[C---:B0-----:R-:W-:Y:S02]  /*01f0*/  FSETP.GT.AND P0, PT, R12.reuse, 8.50705917302346158658e+37, PT ;  /* 0x7e8000000c00780b */ /* 0x041fe40003f04000 */
[----:B------:R-:W-:Y:S01]  /*0200*/  FSETP.GEU.AND P2, PT, R12, 1.175494350822287508e-38, PT ;  /* 0x008000000c00780b */ /* 0x000fe20003f4e000 */
[----:B-1----:R-:W0:Y:S01]  /*0210*/  LDC.64 R2, c[0x0][0x238] ;  /* 0x00008e00ff027b82 */ /* 0x002e220000000a00 */
[----:B--2---:R-:W-:-:S02]  /*0220*/  FSETP.GT.AND P1, PT, R13, 8.50705917302346158658e+37, PT ;  /* 0x7e8000000d00780b */ /* 0x004fc40003f24000 */
[----:B------:R-:W-:-:S07]  /*0230*/  FSETP.GEU.AND P3, PT, R13, 1.175494350822287508e-38, PT ;  /* 0x008000000d00780b */ /* 0x000fce0003f6e000 */
[----:B------:R-:W-:-:S04]  /*0240*/  @P0 FMUL R12, R12, 0.25 ;  /* 0x3e8000000c0c0820 */ /* 0x000fc80000400000 */
[----:B------:R-:W-:Y:S01]  /*0250*/  @!P2 FMUL R12, R12, 16777216 ;  /* 0x4b8000000c0ca820 */ /* 0x000fe20000400000 */
[----:B------:R-:W-:-:S04]  /*0260*/  @P1 FMUL R13, R13, 0.25 ;  /* 0x3e8000000d0d1820 */ /* 0x000fc80000400000 */
[----:B------:R-:W-:Y:S01]  /*0270*/  @!P3 FMUL R13, R13, 16777216 ;  /* 0x4b8000000d0db820 */ /* 0x000fe20000400000 */
[----:B------:R-:W1:Y:S01]  /*0280*/  MUFU.RCP R12, R12 ;  /* 0x0000000c000c7308 */ /* 0x000e620000001000 */
[----:B------:R-:W-:-:S07]  /*0290*/  FSEL R15, R14, 1, P0 ;  /* 0x3f8000000e0f7808 */ /* 0x000fce0000000000 */
[----:B------:R-:W2:Y:S01]  /*02a0*/  MUFU.RCP R13, R13 ;  /* 0x0000000d000d7308 */ /* 0x000ea20000001000 */
[----:B------:R-:W-:Y:S01]  /*02b0*/  FSEL R14, R14, 1, P1 ;  /* 0x3f8000000e0e7808 */ /* 0x000fe20000800000 */
[----:B------:R-:W-:-:S04]  /*02c0*/  @!P2 FMUL R15, R15, 16777216 ;  /* 0x4b8000000f0fa820 */ /* 0x000fc80000400000 */
[----:B------:R-:W-:Y:S01]  /*02d0*/  @!P3 FMUL R14, R14, 16777216 ;  /* 0x4b8000000e0eb820 */ /* 0x000fe20000400000 */
[----:B---3--:R-:W-:Y:S01]  /*02e0*/  FADD R5, R5, -R7 ;  /* 0x8000000705057221 */ /* 0x008fe20000000000 */
[----:B------:R-:W-:Y:S01]  /*02f0*/  FADD R4, R4, -R6 ;  /* 0x8000000604047221 */ /* 0x000fe20000000000 */
[----:B-1----:R-:W-:Y:S01]  /*0300*/  FMUL R15, R12, R15 ;  /* 0x0000000f0c0f7220 */ /* 0x002fe20000400000 */
[----:B--2---:R-:W-:-:S03]  /*0310*/  FMUL R14, R13, R14 ;  /* 0x0000000e0d0e7220 */ /* 0x004fc60000400000 */
[----:B------:R-:W-:Y:S01]  /*0320*/  FMUL R15, R4, R15 ;  /* 0x0000000f040f7220 */ /* 0x000fe20000400000 */
[----:B------:R-:W-:-:S03]  /*0330*/  FMUL R14, R5, R14 ;  /* 0x0000000e050e7220 */ /* 0x000fc60000400000 */
[----:B----4-:R-:W-:Y:S01]  /*0340*/  FFMA R8, R8, R15, R10 ;  /* 0x0000000f08087223 */ /* 0x010fe2000000000a */
[----:B------:R-:W-:-:S04]  /*0350*/  FFMA R9, R9, R14, R11 ;  /* 0x0000000e09097223 */ /* 0x000fc8000000000b */
[----:B------:R-:W-:Y:S02]  /*0360*/  FSETP.GEU.AND P0, PT, R8, RZ, PT ;  /* 0x000000ff0800720b */ /* 0x000fe40003f0e000 */
[C---:B------:R-:W-:Y:S01]  /*0370*/  FSETP.GEU.AND P1, PT, R9.reuse, RZ, PT ;  /* 0x000000ff0900720b */ /* 0x040fe20003f2e000 */
[----:B0-----:R-:W-:Y:S01]  /*0380*/  IMAD.WIDE R2, R0, 0x4, R2 ;  /* 0x0000000400027825 */ /* 0x001fe200078e0202 */
[----:B------:R-:W-:Y:S02]  /*0390*/  FSEL R8, R8, RZ, P0 ;  /* 0x000000ff08087208 */ /* 0x000fe40000000000 */
[----:B------:R-:W-:-:S05]  /*03a0*/  FSEL R9, R9, RZ, P1 ;  /* 0x000000ff09097208 */ /* 0x000fca0000800000 */
[----:B------:R-:W-:Y:S01]  /*03b0*/  STG.E.64 desc[UR4][R2.64], R8 ;  /* 0x0000000802007986 */ /* 0x000fe2000c101b04 */
[----:B------:R-:W-:Y:S05]  /*03c0*/  EXIT ;  /* 0x000000000000794d */ /* 0x000fea0003800000 */
.L_x_0:
[----:B------:R-:W-:-:S00]  /*03d0*/  BRA `(.L_x_0) ;  /* 0xfffffffc00fc7947 */ /* 0x000fc0000383ffff */
[----:B------:R-:W-:-:S00]  /*03e0*/  NOP ;  /* 0x0000000000007918 */ /* 0x000fc00000000000 */
        /* <DEDUP_REMOVED lines=9> */
.L_x_1:


//--------------------- .nv.global.init           --------------------------
	.section	.nv.global.init,"aw",@progbits
.nv.global.init:
	.type		_$_str,@object
	.size		_$_str,(_$_str_$_2 - _$_str)
_$_str:
        /*0000*/ 	.byte	0x5f, 0x5f, 0x43, 0x55, 0x44, 0x41, 0x5f, 0x46, 0x54, 0x5a, 0x00
	.type		_$_str_$_2,@object
	.size		_$_str_$_2,(.L_1 - _$_str_$_2)
_$_str_$_2:
        /*000b*/ 	.byte	0x5f, 0x5f, 0x43, 0x55, 0x44, 0x41, 0x5f, 0x50, 0x52, 0x45, 0x43, 0x5f, 0x53, 0x51, 0x52, 0x54
        /*001b*/ 	.byte	0x00
.L_1:


//--------------------- .nv.constant0.triton_poi_fused__native_batch_norm_legit_no_training_relu_11 --------------------------
	.section	.nv.constant0.triton_poi_fused__native_batch_norm_legit_no_training_relu_11,"a",@progbits
	.sectionflags	@""
	.align	4
.nv.constant0.triton_poi_fused__native_batch_norm_legit_no_training_relu_11:
	.zero		580
